//
// Generated by NVIDIA NVVM Compiler
//
// Compiler Build ID: CL-36424714
// Cuda compilation tools, release 13.0, V13.0.88
// Based on NVVM 20.0.0
//

.version 9.0
.target sm_100
.address_size 64

	// .globl	_Z20generateCheckerboardP6float3S0_i

.visible .entry _Z20generateCheckerboardP6float3S0_i(
	.param .u64 .ptr .align 1 _Z20generateCheckerboardP6float3S0_i_param_0,
	.param .u64 .ptr .align 1 _Z20generateCheckerboardP6float3S0_i_param_1,
	.param .u32 _Z20generateCheckerboardP6float3S0_i_param_2
)
{
	.reg .pred 	%p<3>;
	.reg .b32 	%r<31>;
	.reg .b32 	%f<42>;
	.reg .b64 	%rd<13>;

	ld.param.u64 	%rd4, [_Z20generateCheckerboardP6float3S0_i_param_0];
	ld.param.u64 	%rd5, [_Z20generateCheckerboardP6float3S0_i_param_1];
	ld.param.u32 	%r11, [_Z20generateCheckerboardP6float3S0_i_param_2];
	mov.u32 	%r12, %ctaid.x;
	mov.u32 	%r13, %ntid.x;
	mov.u32 	%r1, %tid.x;
	mad.lo.s32 	%r2, %r12, %r13, %r1;
	mov.u32 	%r14, %ctaid.y;
	mov.u32 	%r15, %ntid.y;
	mov.u32 	%r3, %tid.y;
	mad.lo.s32 	%r16, %r14, %r15, %r3;
	mov.u32 	%r17, %ctaid.z;
	mov.u32 	%r18, %ntid.z;
	mov.u32 	%r5, %tid.z;
	mad.lo.s32 	%r6, %r17, %r18, %r5;
	max.s32 	%r19, %r2, %r16;
	max.s32 	%r20, %r6, %r19;
	setp.ge.s32 	%p1, %r20, %r11;
	@%p1 bra 	$L__BB0_4;
	cvta.to.global.u64 	%rd6, %rd4;
	xor.b32  	%r22, %r1, %r5;
	xor.b32  	%r23, %r22, %r3;
	and.b32  	%r24, %r23, 1;
	cvt.rn.f32.u32 	%f4, %r24;
	cvt.rn.f32.u32 	%f5, %r11;
	div.rn.f32 	%f6, %f4, %f5;
	cvt.rn.f32.s32 	%f7, %r2;
	fma.rn.f32 	%f8, %f5, 0f3F000000, 0fBF000000;
	sub.f32 	%f9, %f7, %f8;
	add.f32 	%f10, %f9, %f9;
	mul.f32 	%f1, %f6, %f10;
	cvt.rn.f32.u32 	%f11, %r16;
	sub.f32 	%f12, %f11, %f8;
	add.f32 	%f13, %f12, %f12;
	mul.f32 	%f2, %f6, %f13;
	cvt.rn.f32.u32 	%f14, %r6;
	sub.f32 	%f15, %f14, %f8;
	add.f32 	%f16, %f15, %f15;
	mul.f32 	%f3, %f6, %f16;
	mad.lo.s32 	%r25, %r11, %r6, %r16;
	mad.lo.s32 	%r26, %r25, %r11, %r2;
	mul.lo.s32 	%r7, %r26, 36;
	neg.f32 	%f17, %f6;
	mul.wide.s32 	%rd7, %r7, 12;
	add.s64 	%rd8, %rd6, %rd7;
	st.global.f32 	[%rd8], %f17;
	st.global.f32 	[%rd8+4], %f17;
	st.global.f32 	[%rd8+8], %f17;
	st.global.f32 	[%rd8+12], %f17;
	st.global.f32 	[%rd8+16], %f17;
	st.global.f32 	[%rd8+20], %f6;
	add.s64 	%rd12, %rd8, 24;
	st.global.f32 	[%rd8+24], %f17;
	st.global.f32 	[%rd8+28], %f6;
	st.global.f32 	[%rd8+32], %f6;
	st.global.f32 	[%rd8+36], %f6;
	st.global.f32 	[%rd8+40], %f6;
	st.global.f32 	[%rd8+44], %f17;
	st.global.f32 	[%rd8+48], %f17;
	st.global.f32 	[%rd8+52], %f17;
	st.global.f32 	[%rd8+56], %f17;
	st.global.f32 	[%rd8+60], %f17;
	st.global.f32 	[%rd8+64], %f6;
	st.global.f32 	[%rd8+68], %f17;
	st.global.f32 	[%rd8+72], %f6;
	st.global.f32 	[%rd8+76], %f17;
	st.global.f32 	[%rd8+80], %f6;
	st.global.f32 	[%rd8+84], %f17;
	st.global.f32 	[%rd8+88], %f17;
	st.global.f32 	[%rd8+92], %f17;
	st.global.f32 	[%rd8+96], %f6;
	st.global.f32 	[%rd8+100], %f17;
	st.global.f32 	[%rd8+104], %f17;
	st.global.f32 	[%rd8+108], %f6;
	st.global.f32 	[%rd8+112], %f6;
	st.global.f32 	[%rd8+116], %f17;
	st.global.f32 	[%rd8+120], %f6;
	st.global.f32 	[%rd8+124], %f17;
	st.global.f32 	[%rd8+128], %f17;
	st.global.f32 	[%rd8+132], %f17;
	st.global.f32 	[%rd8+136], %f17;
	st.global.f32 	[%rd8+140], %f17;
	st.global.f32 	[%rd8+144], %f17;
	st.global.f32 	[%rd8+148], %f17;
	st.global.f32 	[%rd8+152], %f17;
	st.global.f32 	[%rd8+156], %f17;
	st.global.f32 	[%rd8+160], %f6;
	st.global.f32 	[%rd8+164], %f6;
	st.global.f32 	[%rd8+168], %f17;
	st.global.f32 	[%rd8+172], %f6;
	st.global.f32 	[%rd8+176], %f17;
	st.global.f32 	[%rd8+180], %f6;
	st.global.f32 	[%rd8+184], %f17;
	st.global.f32 	[%rd8+188], %f6;
	st.global.f32 	[%rd8+192], %f17;
	st.global.f32 	[%rd8+196], %f17;
	st.global.f32 	[%rd8+200], %f6;
	st.global.f32 	[%rd8+204], %f17;
	st.global.f32 	[%rd8+208], %f17;
	st.global.f32 	[%rd8+212], %f17;
	st.global.f32 	[%rd8+216], %f17;
	st.global.f32 	[%rd8+220], %f6;
	st.global.f32 	[%rd8+224], %f6;
	st.global.f32 	[%rd8+228], %f17;
	st.global.f32 	[%rd8+232], %f17;
	st.global.f32 	[%rd8+236], %f6;
	st.global.f32 	[%rd8+240], %f6;
	st.global.f32 	[%rd8+244], %f17;
	st.global.f32 	[%rd8+248], %f6;
	st.global.f32 	[%rd8+252], %f6;
	st.global.f32 	[%rd8+256], %f6;
	st.global.f32 	[%rd8+260], %f6;
	st.global.f32 	[%rd8+264], %f6;
	st.global.f32 	[%rd8+268], %f17;
	st.global.f32 	[%rd8+272], %f17;
	st.global.f32 	[%rd8+276], %f6;
	st.global.f32 	[%rd8+280], %f6;
	st.global.f32 	[%rd8+284], %f17;
	st.global.f32 	[%rd8+288], %f6;
	st.global.f32 	[%rd8+292], %f17;
	st.global.f32 	[%rd8+296], %f17;
	st.global.f32 	[%rd8+300], %f6;
	st.global.f32 	[%rd8+304], %f6;
	st.global.f32 	[%rd8+308], %f6;
	st.global.f32 	[%rd8+312], %f6;
	st.global.f32 	[%rd8+316], %f17;
	st.global.f32 	[%rd8+320], %f6;
	st.global.f32 	[%rd8+324], %f6;
	st.global.f32 	[%rd8+328], %f6;
	st.global.f32 	[%rd8+332], %f6;
	st.global.f32 	[%rd8+336], %f6;
	st.global.f32 	[%rd8+340], %f6;
	st.global.f32 	[%rd8+344], %f17;
	st.global.f32 	[%rd8+348], %f17;
	st.global.f32 	[%rd8+352], %f6;
	st.global.f32 	[%rd8+356], %f17;
	st.global.f32 	[%rd8+360], %f6;
	st.global.f32 	[%rd8+364], %f6;
	st.global.f32 	[%rd8+368], %f6;
	st.global.f32 	[%rd8+372], %f17;
	st.global.f32 	[%rd8+376], %f6;
	st.global.f32 	[%rd8+380], %f17;
	st.global.f32 	[%rd8+384], %f17;
	st.global.f32 	[%rd8+388], %f6;
	st.global.f32 	[%rd8+392], %f6;
	st.global.f32 	[%rd8+396], %f6;
	st.global.f32 	[%rd8+400], %f6;
	st.global.f32 	[%rd8+404], %f6;
	st.global.f32 	[%rd8+408], %f17;
	st.global.f32 	[%rd8+412], %f6;
	st.global.f32 	[%rd8+416], %f6;
	st.global.f32 	[%rd8+420], %f6;
	st.global.f32 	[%rd8+424], %f17;
	st.global.f32 	[%rd8+428], %f6;
	mov.b32 	%r30, 0;
$L__BB0_2:
	ld.global.f32 	%f18, [%rd12+-24];
	add.f32 	%f19, %f1, %f18;
	st.global.f32 	[%rd12+-24], %f19;
	ld.global.f32 	%f20, [%rd12+-20];
	add.f32 	%f21, %f2, %f20;
	st.global.f32 	[%rd12+-20], %f21;
	ld.global.f32 	%f22, [%rd12+-16];
	add.f32 	%f23, %f3, %f22;
	st.global.f32 	[%rd12+-16], %f23;
	ld.global.f32 	%f24, [%rd12+-12];
	add.f32 	%f25, %f1, %f24;
	st.global.f32 	[%rd12+-12], %f25;
	ld.global.f32 	%f26, [%rd12+-8];
	add.f32 	%f27, %f2, %f26;
	st.global.f32 	[%rd12+-8], %f27;
	ld.global.f32 	%f28, [%rd12+-4];
	add.f32 	%f29, %f3, %f28;
	st.global.f32 	[%rd12+-4], %f29;
	ld.global.f32 	%f30, [%rd12];
	add.f32 	%f31, %f1, %f30;
	st.global.f32 	[%rd12], %f31;
	ld.global.f32 	%f32, [%rd12+4];
	add.f32 	%f33, %f2, %f32;
	st.global.f32 	[%rd12+4], %f33;
	ld.global.f32 	%f34, [%rd12+8];
	add.f32 	%f35, %f3, %f34;
	st.global.f32 	[%rd12+8], %f35;
	ld.global.f32 	%f36, [%rd12+12];
	add.f32 	%f37, %f1, %f36;
	st.global.f32 	[%rd12+12], %f37;
	ld.global.f32 	%f38, [%rd12+16];
	add.f32 	%f39, %f2, %f38;
	st.global.f32 	[%rd12+16], %f39;
	ld.global.f32 	%f40, [%rd12+20];
	add.f32 	%f41, %f3, %f40;
	st.global.f32 	[%rd12+20], %f41;
	add.s32 	%r30, %r30, 4;
	add.s64 	%rd12, %rd12, 48;
	setp.ne.s32 	%p2, %r30, 36;
	@%p2 bra 	$L__BB0_2;
	cvta.to.global.u64 	%rd9, %rd5;
	add.s64 	%rd11, %rd9, %rd7;
	mov.b32 	%r27, -1082130432;
	st.global.u32 	[%rd11], %r27;
	mov.b32 	%r28, 0;
	st.global.u32 	[%rd11+4], %r28;
	st.global.u32 	[%rd11+8], %r28;
	st.global.u32 	[%rd11+12], %r27;
	st.global.u32 	[%rd11+16], %r28;
	st.global.u32 	[%rd11+20], %r28;
	st.global.u32 	[%rd11+24], %r27;
	st.global.u32 	[%rd11+28], %r28;
	st.global.u32 	[%rd11+32], %r28;
	st.global.u32 	[%rd11+36], %r28;
	st.global.u32 	[%rd11+40], %r28;
	st.global.u32 	[%rd11+44], %r27;
	st.global.u32 	[%rd11+48], %r28;
	st.global.u32 	[%rd11+52], %r28;
	st.global.u32 	[%rd11+56], %r27;
	st.global.u32 	[%rd11+60], %r28;
	st.global.u32 	[%rd11+64], %r28;
	st.global.u32 	[%rd11+68], %r27;
	st.global.u32 	[%rd11+72], %r28;
	st.global.u32 	[%rd11+76], %r27;
	st.global.u32 	[%rd11+80], %r28;
	st.global.u32 	[%rd11+84], %r28;
	st.global.u32 	[%rd11+88], %r27;
	st.global.u32 	[%rd11+92], %r28;
	st.global.u32 	[%rd11+96], %r28;
	st.global.u32 	[%rd11+100], %r27;
	st.global.u32 	[%rd11+104], %r28;
	st.global.u32 	[%rd11+108], %r28;
	st.global.u32 	[%rd11+112], %r28;
	st.global.u32 	[%rd11+116], %r27;
	st.global.u32 	[%rd11+120], %r28;
	st.global.u32 	[%rd11+124], %r28;
	st.global.u32 	[%rd11+128], %r27;
	st.global.u32 	[%rd11+132], %r28;
	st.global.u32 	[%rd11+136], %r28;
	st.global.u32 	[%rd11+140], %r27;
	st.global.u32 	[%rd11+144], %r27;
	st.global.u32 	[%rd11+148], %r28;
	st.global.u32 	[%rd11+152], %r28;
	st.global.u32 	[%rd11+156], %r27;
	st.global.u32 	[%rd11+160], %r28;
	st.global.u32 	[%rd11+164], %r28;
	st.global.u32 	[%rd11+168], %r27;
	st.global.u32 	[%rd11+172], %r28;
	st.global.u32 	[%rd11+176], %r28;
	st.global.u32 	[%rd11+180], %r28;
	st.global.u32 	[%rd11+184], %r27;
	st.global.u32 	[%rd11+188], %r28;
	st.global.u32 	[%rd11+192], %r28;
	st.global.u32 	[%rd11+196], %r27;
	st.global.u32 	[%rd11+200], %r28;
	st.global.u32 	[%rd11+204], %r28;
	st.global.u32 	[%rd11+208], %r27;
	st.global.u32 	[%rd11+212], %r28;
	st.global.u32 	[%rd11+216], %r28;
	st.global.u32 	[%rd11+220], %r28;
	mov.b32 	%r29, 1065353216;
	st.global.u32 	[%rd11+224], %r29;
	st.global.u32 	[%rd11+228], %r28;
	st.global.u32 	[%rd11+232], %r28;
	st.global.u32 	[%rd11+236], %r29;
	st.global.u32 	[%rd11+240], %r28;
	st.global.u32 	[%rd11+244], %r28;
	st.global.u32 	[%rd11+248], %r29;
	st.global.u32 	[%rd11+252], %r29;
	st.global.u32 	[%rd11+256], %r28;
	st.global.u32 	[%rd11+260], %r28;
	st.global.u32 	[%rd11+264], %r29;
	st.global.u32 	[%rd11+268], %r28;
	st.global.u32 	[%rd11+272], %r28;
	st.global.u32 	[%rd11+276], %r29;
	st.global.u32 	[%rd11+280], %r28;
	st.global.u32 	[%rd11+284], %r28;
	st.global.u32 	[%rd11+288], %r29;
	st.global.u32 	[%rd11+292], %r28;
	st.global.u32 	[%rd11+296], %r28;
	st.global.u32 	[%rd11+300], %r29;
	st.global.u32 	[%rd11+304], %r28;
	st.global.u32 	[%rd11+308], %r28;
	st.global.u32 	[%rd11+312], %r29;
	st.global.u32 	[%rd11+316], %r28;
	st.global.u32 	[%rd11+320], %r28;
	st.global.u32 	[%rd11+324], %r28;
	st.global.u32 	[%rd11+328], %r29;
	st.global.u32 	[%rd11+332], %r28;
	st.global.u32 	[%rd11+336], %r28;
	st.global.u32 	[%rd11+340], %r29;
	st.global.u32 	[%rd11+344], %r28;
	st.global.u32 	[%rd11+348], %r28;
	st.global.u32 	[%rd11+352], %r29;
	st.global.u32 	[%rd11+356], %r28;
	st.global.u32 	[%rd11+360], %r28;
	st.global.u32 	[%rd11+364], %r29;
	st.global.u32 	[%rd11+368], %r28;
	st.global.u32 	[%rd11+372], %r28;
	st.global.u32 	[%rd11+376], %r29;
	st.global.u32 	[%rd11+380], %r28;
	st.global.u32 	[%rd11+384], %r28;
	st.global.u32 	[%rd11+388], %r29;
	st.global.u32 	[%rd11+392], %r28;
	st.global.u32 	[%rd11+396], %r28;
	st.global.u32 	[%rd11+400], %r28;
	st.global.u32 	[%rd11+404], %r29;
	st.global.u32 	[%rd11+408], %r28;
	st.global.u32 	[%rd11+412], %r28;
	st.global.u32 	[%rd11+416], %r29;
	st.global.u32 	[%rd11+420], %r28;
	st.global.u32 	[%rd11+424], %r28;
	st.global.u32 	[%rd11+428], %r29;
$L__BB0_4:
	ret;

}


// ===== COMPILED SASS (sm_100) =====

	.target	sm_100

	.elftype	@"ET_EXEC"


//--------------------- .note.nv.tkinfo           --------------------------
	.section	.note.nv.tkinfo,"",@"SHT_NOTE"
	.sectionflags	@"SHF_NOTE_NV_TKINFO"
	.tkinfo
        /*0018*/ 	.word	0x00000002
        /*0030*/ 	.string	""
        /*0030*/ 	.string	"ptxas"
        /*0030*/ 	.string	"Cuda compilation tools, release 13.0, V13.0.88"
        /*0030*/ 	.string	"Build cuda_13.0.r13.0/compiler.36424714_0"
        /*0030*/ 	.string	"-arch sm_100 -m 64 "



//--------------------- .note.nv.cuinfo           --------------------------
	.section	.note.nv.cuinfo,"",@"SHT_NOTE"
	.sectionflags	@"SHF_NOTE_NV_CUINFO"
        /*0018*/ 	.short	0x0002
        /*001a*/ 	.short	0x0064
        /*001c*/ 	.short	0x0082
	.zero		2


//--------------------- .nv.info                  --------------------------
	.section	.nv.info,"",@"SHT_CUDA_INFO"
	.align	4


	//----- nvinfo : EIATTR_REGCOUNT
	.align		4
        /*0000*/ 	.byte	0x04, 0x2f
        /*0002*/ 	.short	(.L_1 - .L_0)
	.align		4
.L_0:
        /*0004*/ 	.word	index@(_Z20generateCheckerboardP6float3S0_i)
        /*0008*/ 	.word	0x00000020


	//----- nvinfo : EIATTR_FRAME_SIZE
	.align		4
.L_1:
        /*000c*/ 	.byte	0x04, 0x11
        /*000e*/ 	.short	(.L_3 - .L_2)
	.align		4
.L_2:
        /*0010*/ 	.word	index@($__internal_0_$__cuda_sm3x_div_rn_noftz_f32_slowpath)
        /*0014*/ 	.word	0x00000000


	//----- nvinfo : EIATTR_FRAME_SIZE
	.align		4
.L_3:
        /*0018*/ 	.byte	0x04, 0x11
        /*001a*/ 	.short	(.L_5 - .L_4)
	.align		4
.L_4:
        /*001c*/ 	.word	index@(_Z20generateCheckerboardP6float3S0_i)
        /*0020*/ 	.word	0x00000000


	//----- nvinfo : EIATTR_MIN_STACK_SIZE
	.align		4
.L_5:
        /*0024*/ 	.byte	0x04, 0x12
        /*0026*/ 	.short	(.L_7 - .L_6)
	.align		4
.L_6:
        /*0028*/ 	.word	index@(_Z20generateCheckerboardP6float3S0_i)
        /*002c*/ 	.word	0x00000000
.L_7:


//--------------------- .nv.compat                --------------------------
	.section	.nv.compat,"",@"SHT_CUDA_COMPAT_INFO"
	.align	4
        /*0000*/ 	.byte	0x02, 0x09, 0x00, 0x00, 0x02, 0x02, 0x01, 0x00, 0x02, 0x05, 0x05, 0x00, 0x03, 0x07, 0x01, 0x01
        /*0010*/ 	.byte	0x02, 0x03, 0x00, 0x00, 0x02, 0x06, 0x01, 0x00, 0x04, 0x0b, 0x08, 0x00, 0x01, 0x00, 0x00, 0x00
        /*0020*/ 	.byte	0x00, 0x00, 0x00, 0x00


//--------------------- .nv.info._Z20generateCheckerboardP6float3S0_i --------------------------
	.section	.nv.info._Z20generateCheckerboardP6float3S0_i,"",@"SHT_CUDA_INFO"
	.sectionflags	@""
	.align	4


	//----- nvinfo : EIATTR_CUDA_API_VERSION
	.align		4
        /*0000*/ 	.byte	0x04, 0x37
        /*0002*/ 	.short	(.L_9 - .L_8)
.L_8:
        /*0004*/ 	.word	0x00000082


	//----- nvinfo : EIATTR_KPARAM_INFO
	.align		4
.L_9:
        /*0008*/ 	.byte	0x04, 0x17
        /*000a*/ 	.short	(.L_11 - .L_10)
.L_10:
        /*000c*/ 	.word	0x00000000
        /*0010*/ 	.short	0x0002
        /*0012*/ 	.short	0x0010
        /*0014*/ 	.byte	0x00, 0xf0, 0x11, 0x00


	//----- nvinfo : EIATTR_KPARAM_INFO
	.align		4
.L_11:
        /*0018*/ 	.byte	0x04, 0x17
        /*001a*/ 	.short	(.L_13 - .L_12)
.L_12:
        /*001c*/ 	.word	0x00000000
        /*0020*/ 	.short	0x0001
        /*0022*/ 	.short	0x0008
        /*0024*/ 	.byte	0x00, 0xf5, 0x21, 0x00


	//----- nvinfo : EIATTR_KPARAM_INFO
	.align		4
.L_13:
        /*0028*/ 	.byte	0x04, 0x17
        /*002a*/ 	.short	(.L_15 - .L_14)
.L_14:
        /*002c*/ 	.word	0x00000000
        /*0030*/ 	.short	0x0000
        /*0032*/ 	.short	0x0000
        /*0034*/ 	.byte	0x00, 0xf5, 0x21, 0x00


	//----- nvinfo : EIATTR_SPARSE_MMA_MASK
	.align		4
.L_15:
        /*0038*/ 	.byte	0x03, 0x50
        /*003a*/ 	.short	0x0000


	//----- nvinfo : EIATTR_MAXREG_COUNT
	.align		4
        /*003c*/ 	.byte	0x03, 0x1b
        /*003e*/ 	.short	0x00ff


	//----- nvinfo : EIATTR_MERCURY_ISA_VERSION
	.align		4
        /*0040*/ 	.byte	0x03, 0x5f
        /*0042*/ 	.short	0x0101


	//----- nvinfo : EIATTR_VRC_CTA_INIT_COUNT
	.align		4
        /*0044*/ 	.byte	0x02, 0x4a
	.zero		1
	.zero		1


	//----- nvinfo : EIATTR_EXIT_INSTR_OFFSETS
	.align		4
        /*0048*/ 	.byte	0x04, 0x1c
        /*004a*/ 	.short	(.L_17 - .L_16)


	//   ....[0]....
.L_16:
        /*004c*/ 	.word	0x00000100


	//   ....[1]....
        /*0050*/ 	.word	0x00001d20


	//----- nvinfo : EIATTR_CRS_STACK_SIZE
	.align		4
.L_17:
        /*0054*/ 	.byte	0x04, 0x1e
        /*0056*/ 	.short	(.L_19 - .L_18)
.L_18:
        /*0058*/ 	.word	0x00000000


	//----- nvinfo : EIATTR_CBANK_PARAM_SIZE
	.align		4
.L_19:
        /*005c*/ 	.byte	0x03, 0x19
        /*005e*/ 	.short	0x0014


	//----- nvinfo : EIATTR_PARAM_CBANK
	.align		4
        /*0060*/ 	.byte	0x04, 0x0a
        /*0062*/ 	.short	(.L_21 - .L_20)
	.align		4
.L_20:
        /*0064*/ 	.word	index@(.nv.constant0._Z20generateCheckerboardP6float3S0_i)
        /*0068*/ 	.short	0x0380
        /*006a*/ 	.short	0x0014


	//----- nvinfo : EIATTR_SW_WAR
	.align		4
.L_21:
        /*006c*/ 	.byte	0x04, 0x36
        /*006e*/ 	.short	(.L_23 - .L_22)
.L_22:
        /*0070*/ 	.word	0x00000008
.L_23:


//--------------------- .nv.callgraph             --------------------------
	.section	.nv.callgraph,"",@"SHT_CUDA_CALLGRAPH"
	.align	4
	.sectionentsize	8
	.align		4
        /*0000*/ 	.word	0x00000000
	.align		4
        /*0004*/ 	.word	0xffffffff
	.align		4
        /*0008*/ 	.word	0x00000000
	.align		4
        /*000c*/ 	.word	0xfffffffe
	.align		4
        /*0010*/ 	.word	0x00000000
	.align		4
        /*0014*/ 	.word	0xfffffffd
	.align		4
        /*0018*/ 	.word	0x00000000
	.align		4
        /*001c*/ 	.word	0xfffffffc


//--------------------- .text._Z20generateCheckerboardP6float3S0_i --------------------------
	.section	.text._Z20generateCheckerboardP6float3S0_i,"ax",@progbits
	.align	128
        .global         _Z20generateCheckerboardP6float3S0_i
        .type           _Z20generateCheckerboardP6float3S0_i,@function
        .size           _Z20generateCheckerboardP6float3S0_i,(.L_x_15 - _Z20generateCheckerboardP6float3S0_i)
        .other          _Z20generateCheckerboardP6float3S0_i,@"STO_CUDA_ENTRY STV_DEFAULT"
_Z20generateCheckerboardP6float3S0_i:
.text._Z20generateCheckerboardP6float3S0_i:
[----:B------:R-:W-:Y:S01]  /*0000*/  LDC R1, c[0x0][0x37c] ;  /* 0x0000df00ff017b82 */ /* 0x000fe20000000800 */
[----:B------:R-:W0:Y:S07]  /*0010*/  S2R R0, SR_TID.X ;  /* 0x0000000000007919 */ /* 0x000e2e0000002100 */
[----:B------:R-:W0:Y:S01]  /*0020*/  LDC R5, c[0x0][0x360] ;  /* 0x0000d800ff057b82 */ /* 0x000e220000000800 */
[----:B------:R-:W1:Y:S01]  /*0030*/  LDCU UR7, c[0x0][0x390] ;  /* 0x00007200ff0777ac */ /* 0x000e620008000800 */
[----:B------:R-:W2:Y:S01]  /*0040*/  S2R R3, SR_TID.Y ;  /* 0x0000000000037919 */ /* 0x000ea20000002200 */
[----:B------:R-:W3:Y:S05]  /*0050*/  S2R R11, SR_TID.Z ;  /* 0x00000000000b7919 */ /* 0x000eea0000002300 */
[----:B------:R-:W2:Y:S08]  /*0060*/  LDC R7, c[0x0][0x364] ;  /* 0x0000d900ff077b82 */ /* 0x000eb00000000800 */
[----:B------:R-:W0:Y:S08]  /*0070*/  S2UR UR4, SR_CTAID.X ;  /* 0x00000000000479c3 */ /* 0x000e300000002500 */
[----:B------:R-:W2:Y:S08]  /*0080*/  S2UR UR5, SR_CTAID.Y ;  /* 0x00000000000579c3 */ /* 0x000eb00000002600 */
[----:B------:R-:W3:Y:S08]  /*0090*/  S2UR UR6, SR_CTAID.Z ;  /* 0x00000000000679c3 */ /* 0x000ef00000002700 */
[----:B------:R-:W3:Y:S01]  /*00a0*/  LDC R4, c[0x0][0x368] ;  /* 0x0000da00ff047b82 */ /* 0x000ee20000000800 */
[----:B0-----:R-:W-:-:S02]  /*00b0*/  IMAD R5, R5, UR4, R0 ;  /* 0x0000000405057c24 */ /* 0x001fc4000f8e0200 */
[----:B--2---:R-:W-:Y:S02]  /*00c0*/  IMAD R7, R7, UR5, R3 ;  /* 0x0000000507077c24 */ /* 0x004fe4000f8e0203 */
[----:B---3--:R-:W-:-:S05]  /*00d0*/  IMAD R4, R4, UR6, R11 ;  /* 0x0000000604047c24 */ /* 0x008fca000f8e020b */
[----:B------:R-:W-:-:S04]  /*00e0*/  VIMNMX3 R2, R5, R7, R4, !PT ;  /* 0x000000070502720f */ /* 0x000fc80007800104 */
[----:B-1----:R-:W-:-:S13]  /*00f0*/  ISETP.GE.AND P0, PT, R2, UR7, PT ;  /* 0x0000000702007c0c */ /* 0x002fda000bf06270 */
[----:B------:R-:W-:Y:S05]  /*0100*/  @P0 EXIT ;  /* 0x000000000000094d */ /* 0x000fea0003800000 */
[----:B------:R-:W-:Y:S01]  /*0110*/  I2FP.F32.U32 R9, UR7 ;  /* 0x0000000700097c45 */ /* 0x000fe20008201000 */
[----:B------:R-:W0:Y:S01]  /*0120*/  LDCU.64 UR6, c[0x0][0x358] ;  /* 0x00006b00ff0677ac */ /* 0x000e220008000a00 */
[----:B------:R-:W-:Y:S01]  /*0130*/  LOP3.LUT R0, R3, R0, R11, 0x96, !PT ;  /* 0x0000000003007212 */ /* 0x000fe200078e960b */
[----:B------:R-:W-:Y:S01]  /*0140*/  BSSY.RECONVERGENT B0, `(.L_x_0) ;  /* 0x000000e000007945 */ /* 0x000fe20003800200 */
[----:B------:R-:W1:Y:S02]  /*0150*/  MUFU.RCP R2, R9 ;  /* 0x0000000900027308 */ /* 0x000e640000001000 */
[----:B------:R-:W-:-:S04]  /*0160*/  LOP3.LUT R0, R0, 0x1, RZ, 0xc0, !PT ;  /* 0x0000000100007812 */ /* 0x000fc800078ec0ff */
[----:B------:R-:W-:-:S04]  /*0170*/  I2FP.F32.U32 R0, R0 ;  /* 0x0000000000007245 */ /* 0x000fc80000201000 */
[----:B------:R-:W2:Y:S01]  /*0180*/  FCHK P0, R0, R9 ;  /* 0x0000000900007302 */ /* 0x000ea20000000000 */
[----:B-1----:R-:W-:-:S04]  /*0190*/  FFMA R3, -R9, R2, 1 ;  /* 0x3f80000009037423 */ /* 0x002fc80000000102 */
[----:B------:R-:W-:-:S04]  /*01a0*/  FFMA R3, R2, R3, R2 ;  /* 0x0000000302037223 */ /* 0x000fc80000000002 */
[----:B------:R-:W-:-:S04]  /*01b0*/  FFMA R2, R0, R3, RZ ;  /* 0x0000000300027223 */ /* 0x000fc800000000ff */
[----:B------:R-:W-:-:S04]  /*01c0*/  FFMA R11, -R9, R2, R0 ;  /* 0x00000002090b7223 */ /* 0x000fc80000000100 */
[----:B------:R-:W-:Y:S01]  /*01d0*/  FFMA R11, R3, R11, R2 ;  /* 0x0000000b030b7223 */ /* 0x000fe20000000002 */
[----:B0-2---:R-:W-:Y:S06]  /*01e0*/  @!P0 BRA `(.L_x_1) ;  /* 0x00000000000c8947 */ /* 0x005fec0003800000 */
[----:B------:R-:W-:-:S07]  /*01f0*/  MOV R2, 0x210 ;  /* 0x0000021000027802 */ /* 0x000fce0000000f00 */
[----:B------:R-:W-:Y:S05]  /*0200*/  CALL.REL.NOINC `($__internal_0_$__cuda_sm3x_div_rn_noftz_f32_slowpath) ;  /* 0x0000001800c87944 */ /* 0x000fea0003c00000 */
[----:B------:R-:W-:-:S07]  /*0210*/  MOV R11, R0 ;  /* 0x00000000000b7202 */ /* 0x000fce0000000f00 */
.L_x_1:
[----:B------:R-:W-:Y:S05]  /*0220*/  BSYNC.RECONVERGENT B0 ;  /* 0x0000000000007941 */ /* 0x000fea0003800200 */
.L_x_0:
[----:B------:R-:W0:Y:S01]  /*0230*/  LDCU UR4, c[0x0][0x390] ;  /* 0x00007200ff0477ac */ /* 0x000e220008000800 */
[----:B------:R-:W1:Y:S01]  /*0240*/  LDC.64 R2, c[0x0][0x380] ;  /* 0x0000e000ff027b82 */ /* 0x000e620000000a00 */
[----:B------:R-:W-:Y:S01]  /*0250*/  FADD R29, -R11, -RZ ;  /* 0x800000ff0b1d7221 */ /* 0x000fe20000000100 */
[----:B0-----:R-:W-:-:S04]  /*0260*/  IMAD R0, R4, UR4, R7 ;  /* 0x0000000404007c24 */ /* 0x001fc8000f8e0207 */
[----:B------:R-:W-:-:S04]  /*0270*/  IMAD R0, R0, UR4, R5 ;  /* 0x0000000400007c24 */ /* 0x000fc8000f8e0205 */
[----:B------:R-:W-:-:S04]  /*0280*/  IMAD R0, R0, 0x24, RZ ;  /* 0x0000002400007824 */ /* 0x000fc800078e02ff */
[----:B-1----:R-:W-:-:S05]  /*0290*/  IMAD.WIDE R2, R0, 0xc, R2 ;  /* 0x0000000c00027825 */ /* 0x002fca00078e0202 */
[----:B------:R-:W-:Y:S04]  /*02a0*/  STG.E desc[UR6][R2.64], R29 ;  /* 0x0000001d02007986 */ /* 0x000fe8000c101906 */
[----:B------:R-:W2:Y:S04]  /*02b0*/  LDG.E R8, desc[UR6][R2.64] ;  /* 0x0000000602087981 */ /* 0x000ea8000c1e1900 */
[----:B------:R-:W-:Y:S04]  /*02c0*/  STG.E desc[UR6][R2.64+0x4], R29 ;  /* 0x0000041d02007986 */ /* 0x000fe8000c101906 */
        /* <DEDUP_REMOVED lines=10> */
[----:B------:R-:W3:Y:S04]  /*0370*/  LDG.E R27, desc[UR6][R2.64+0x4] ;  /* 0x00000406021b7981 */ /* 0x000ee8000c1e1900 */
[----:B------:R-:W4:Y:S04]  /*0380*/  LDG.E R25, desc[UR6][R2.64+0x8] ;  /* 0x0000080602197981 */ /* 0x000f28000c1e1900 */
[----:B------:R-:W5:Y:S04]  /*0390*/  LDG.E R12, desc[UR6][R2.64+0xc] ;  /* 0x00000c06020c7981 */ /* 0x000f68000c1e1900 */
[----:B------:R-:W5:Y:S04]  /*03a0*/  LDG.E R23, desc[UR6][R2.64+0x10] ;  /* 0x0000100602177981 */ /* 0x000f68000c1e1900 */
[----:B------:R-:W5:Y:S04]  /*03b0*/  LDG.E R21, desc[UR6][R2.64+0x14] ;  /* 0x0000140602157981 */ /* 0x000f68000c1e1900 */
[----:B------:R-:W5:Y:S04]  /*03c0*/  LDG.E R14, desc[UR6][R2.64+0x18] ;  /* 0x00001806020e7981 */ /* 0x000f68000c1e1900 */
[----:B------:R-:W5:Y:S04]  /*03d0*/  LDG.E R19, desc[UR6][R2.64+0x1c] ;  /* 0x00001c0602137981 */ /* 0x000f68000c1e1900 */
[----:B------:R-:W5:Y:S04]  /*03e0*/  LDG.E R13, desc[UR6][R2.64+0x20] ;  /* 0x00002006020d7981 */ /* 0x000f68000c1e1900 */
[----:B------:R-:W5:Y:S04]  /*03f0*/  LDG.E R10, desc[UR6][R2.64+0x24] ;  /* 0x00002406020a7981 */ /* 0x000f68000c1e1900 */
[----:B------:R-:W5:Y:S04]  /*0400*/  LDG.E R17, desc[UR6][R2.64+0x28] ;  /* 0x0000280602117981 */ /* 0x000f68000c1e1900 */
[----:B------:R-:W5:Y:S01]  /*0410*/  LDG.E R15, desc[UR6][R2.64+0x2c] ;  /* 0x00002c06020f7981 */ /* 0x000f62000c1e1900 */
[----:B------:R-:W-:Y:S01]  /*0420*/  HFMA2 R6, -RZ, RZ, 1.75, 0 ;  /* 0x3f000000ff067431 */ /* 0x000fe200000001ff */
[----:B------:R-:W-:-:S02]  /*0430*/  I2FP.F32.S32 R5, R5 ;  /* 0x0000000500057245 */ /* 0x000fc40000201400 */
[----:B------:R-:W-:Y:S02]  /*0440*/  I2FP.F32.U32 R7, R7 ;  /* 0x0000000700077245 */ /* 0x000fe40000201000 */
[----:B------:R-:W-:Y:S01]  /*0450*/  FFMA R6, R9, R6, -0.5 ;  /* 0xbf00000009067423 */ /* 0x000fe20000000006 */
[----:B------:R-:W-:-:S03]  /*0460*/  I2FP.F32.U32 R9, R4 ;  /* 0x0000000400097245 */ /* 0x000fc60000201000 */
[----:B------:R-:W-:Y:S01]  /*0470*/  FADD R5, R5, -R6 ;  /* 0x8000000605057221 */ /* 0x000fe20000000000 */
[C---:B------:R-:W-:Y:S01]  /*0480*/  FADD R7, -R6.reuse, R7 ;  /* 0x0000000706077221 */ /* 0x040fe20000000100 */
[----:B------:R-:W-:Y:S02]  /*0490*/  FADD R9, -R6, R9 ;  /* 0x0000000906097221 */ /* 0x000fe40000000100 */
[----:B------:R-:W-:Y:S01]  /*04a0*/  FADD R6, R5, R5 ;  /* 0x0000000505067221 */ /* 0x000fe20000000000 */
[----:B------:R-:W-:Y:S01]  /*04b0*/  FADD R4, R7, R7 ;  /* 0x0000000707047221 */ /* 0x000fe20000000000 */
[----:B------:R-:W-:Y:S02]  /*04c0*/  FADD R16, R9, R9 ;  /* 0x0000000909107221 */ /* 0x000fe40000000000 */
[-C--:B------:R-:W-:Y:S01]  /*04d0*/  FMUL R5, R6, R11.reuse ;  /* 0x0000000b06057220 */ /* 0x080fe20000400000 */
[-C--:B------:R-:W-:Y:S01]  /*04e0*/  FMUL R4, R4, R11.reuse ;  /* 0x0000000b04047220 */ /* 0x080fe20000400000 */
[----:B------:R-:W-:Y:S01]  /*04f0*/  FMUL R6, R16, R11 ;  /* 0x0000000b10067220 */ /* 0x000fe20000400000 */
        /* <DEDUP_REMOVED lines=45> */
[----:B------:R-:W-:Y:S01]  /*07d0*/  STG.E desc[UR6][R2.64+0x198], R29 ;  /* 0x0001981d02007986 */ /* 0x000fe2000c101906 */
[----:B--2---:R-:W-:-:S03]  /*07e0*/  FADD R7, R5, R8 ;  /* 0x0000000805077221 */ /* 0x004fc60000000000 */
[----:B------:R0:W-:Y:S04]  /*07f0*/  STG.E desc[UR6][R2.64+0x1a8], R29 ;  /* 0x0001a81d02007986 */ /* 0x0001e8000c101906 */
[----:B------:R1:W-:Y:S01]  /*0800*/  STG.E desc[UR6][R2.64], R7 ;  /* 0x0000000702007986 */ /* 0x0003e2000c101906 */
[----:B------:R-:W-:-:S03]  /*0810*/  IADD3 R8, P0, PT, R2, 0x48, RZ ;  /* 0x0000004802087810 */ /* 0x000fc60007f1e0ff */
[----:B------:R-:W-:Y:S04]  /*0820*/  STG.E desc[UR6][R2.64+0x40], R11 ;  /* 0x0000400b02007986 */ /* 0x000fe8000c101906 */
[----:B------:R-:W-:Y:S04]  /*0830*/  STG.E desc[UR6][R2.64+0x48], R11 ;  /* 0x0000480b02007986 */ /* 0x000fe8000c101906 */
[----:B------:R-:W-:Y:S04]  /*0840*/  STG.E desc[UR6][R2.64+0x50], R11 ;  /* 0x0000500b02007986 */ /* 0x000fe8000c101906 */
[----:B------:R-:W-:Y:S01]  /*0850*/  STG.E desc[UR6][R2.64+0x60], R11 ;  /* 0x0000600b02007986 */ /* 0x000fe2000c101906 */
[----:B---3--:R-:W-:Y:S01]  /*0860*/  FADD R27, R4, R27 ;  /* 0x0000001b041b7221 */ /* 0x008fe20000000000 */
[----:B----4-:R-:W-:Y:S01]  /*0870*/  FADD R25, R6, R25 ;  /* 0x0000001906197221 */ /* 0x010fe20000000000 */
[C---:B-----5:R-:W-:Y:S01]  /*0880*/  FADD R9, R5.reuse, R12 ;  /* 0x0000000c05097221 */ /* 0x060fe20000000000 */
[----:B------:R-:W-:Y:S01]  /*0890*/  FADD R23, R4, R23 ;  /* 0x0000001704177221 */ /* 0x000fe20000000000 */
[----:B------:R-:W-:Y:S01]  /*08a0*/  FADD R21, R6, R21 ;  /* 0x0000001506157221 */ /* 0x000fe20000000000 */
[C---:B0-----:R-:W-:Y:S01]  /*08b0*/  FADD R29, R5.reuse, R14 ;  /* 0x0000000e051d7221 */ /* 0x041fe20000000000 */
[----:B------:R-:W-:Y:S01]  /*08c0*/  FADD R19, R4, R19 ;  /* 0x0000001304137221 */ /* 0x000fe20000000000 */
[----:B------:R-:W-:Y:S01]  /*08d0*/  FADD R13, R6, R13 ;  /* 0x0000000d060d7221 */ /* 0x000fe20000000000 */
[----:B-1----:R-:W-:Y:S01]  /*08e0*/  FADD R7, R5, R10 ;  /* 0x0000000a05077221 */ /* 0x002fe20000000000 */
[----:B------:R-:W-:Y:S01]  /*08f0*/  FADD R17, R4, R17 ;  /* 0x0000001104117221 */ /* 0x000fe20000000000 */
[----:B------:R-:W-:Y:S01]  /*0900*/  FADD R15, R6, R15 ;  /* 0x0000000f060f7221 */ /* 0x000fe20000000000 */
        /* <DEDUP_REMOVED lines=55> */
[----:B------:R0:W-:Y:S01]  /*0c80*/  STG.E desc[UR6][R2.64+0x1ac], R11 ;  /* 0x0001ac0b02007986 */ /* 0x0001e2000c101906 */
[----:B------:R-:W-:Y:S01]  /*0c90*/  UMOV UR4, 0x4 ;  /* 0x0000000400047882 */ /* 0x000fe20000000000 */
[----:B0-----:R-:W-:-:S07]  /*0ca0*/  IADD3.X R11, PT, PT, RZ, R3, RZ, P0, !PT ;  /* 0x00000003ff0b7210 */ /* 0x001fce00007fe4ff */
.L_x_2:
[----:B------:R-:W-:Y:S02]  /*0cb0*/  MOV R2, R8 ;  /* 0x0000000800027202 */ /* 0x000fe40000000f00 */
[----:B------:R-:W-:-:S05]  /*0cc0*/  MOV R3, R11 ;  /* 0x0000000b00037202 */ /* 0x000fca0000000f00 */
[----:B------:R-:W2:Y:S04]  /*0cd0*/  LDG.E R12, desc[UR6][R2.64+-0x18] ;  /* 0xffffe806020c7981 */ /* 0x000ea8000c1e1900 */
        /* <DEDUP_REMOVED lines=19> */
[----:B--2---:R-:W-:-:S03]  /*0e10*/  FADD R24, R5, R12 ;  /* 0x0000000c05187221 */ /* 0x004fc60000000000 */
[----:B------:R-:W2:Y:S01]  /*0e20*/  LDG.E R12, desc[UR6][R2.64+0x3c] ;  /* 0x00003c06020c7981 */ /* 0x000ea2000c1e1900 */
[----:B---3--:R-:W-:Y:S01]  /*0e30*/  FADD R10, R5, R10 ;  /* 0x0000000a050a7221 */ /* 0x008fe20000000000 */
[C---:B----4-:R-:W-:Y:S02]  /*0e40*/  FADD R11, R4.reuse, R11 ;  /* 0x0000000b040b7221 */ /* 0x050fe40000000000 */
[----:B------:R0:W-:Y:S01]  /*0e50*/  STG.E desc[UR6][R2.64+-0x18], R24 ;  /* 0xffffe81802007986 */ /* 0x0001e2000c101906 */
[----:B-----5:R-:W-:-:S03]  /*0e60*/  FADD R26, R4, R13 ;  /* 0x0000000d041a7221 */ /* 0x020fc60000000000 */
[----:B------:R-:W-:Y:S01]  /*0e70*/  STG.E desc[UR6][R2.64+-0xc], R10 ;  /* 0xfffff40a02007986 */ /* 0x000fe2000c101906 */
[----:B------:R-:W-:-:S03]  /*0e80*/  FADD R28, R6, R15 ;  /* 0x0000000f061c7221 */ /* 0x000fc60000000000 */
[----:B------:R-:W3:Y:S01]  /*0e90*/  LDG.E R13, desc[UR6][R2.64+0x34] ;  /* 0x00003406020d7981 */ /* 0x000ee2000c1e1900 */
[----:B0-----:R-:W-:-:S03]  /*0ea0*/  FADD R24, R6, R7 ;  /* 0x0000000706187221 */ /* 0x001fc60000000000 */
[----:B------:R0:W-:Y:S04]  /*0eb0*/  STG.E desc[UR6][R2.64+-0x8], R11 ;  /* 0xfffff80b02007986 */ /* 0x0001e8000c101906 */
[----:B------:R-:W4:Y:S04]  /*0ec0*/  LDG.E R7, desc[UR6][R2.64+0x4c] ;  /* 0x00004c0602077981 */ /* 0x000f28000c1e1900 */
[----:B------:R-:W5:Y:S04]  /*0ed0*/  LDG.E R15, desc[UR6][R2.64+0x38] ;  /* 0x00003806020f7981 */ /* 0x000f68000c1e1900 */
[----:B0-----:R-:W5:Y:S04]  /*0ee0*/  LDG.E R11, desc[UR6][R2.64+0x44] ;  /* 0x00004406020b7981 */ /* 0x001f68000c1e1900 */
[----:B------:R-:W5:Y:S04]  /*0ef0*/  LDG.E R10, desc[UR6][R2.64+0x54] ;  /* 0x00005406020a7981 */ /* 0x000f68000c1e1900 */
[----:B------:R0:W-:Y:S04]  /*0f00*/  STG.E desc[UR6][R2.64+-0x14], R26 ;  /* 0xffffec1a02007986 */ /* 0x0001e8000c101906 */
[----:B------:R1:W-:Y:S01]  /*0f10*/  STG.E desc[UR6][R2.64+-0x10], R28 ;  /* 0xfffff01c02007986 */ /* 0x0003e2000c101906 */
[----:B0-----:R-:W-:-:S03]  /*0f20*/  FADD R26, R5, R8 ;  /* 0x00000008051a7221 */ /* 0x001fc60000000000 */
[----:B------:R-:W5:Y:S01]  /*0f30*/  LDG.E R8, desc[UR6][R2.64+0x48] ;  /* 0x0000480602087981 */ /* 0x000f62000c1e1900 */
[----:B-1----:R-:W-:-:S03]  /*0f40*/  FADD R28, R4, R9 ;  /* 0x00000009041c7221 */ /* 0x002fc60000000000 */
[----:B------:R-:W5:Y:S01]  /*0f50*/  LDG.E R9, desc[UR6][R2.64+0x50] ;  /* 0x0000500602097981 */ /* 0x000f62000c1e1900 */
[C---:B------:R-:W-:Y:S01]  /*0f60*/  FADD R16, R5.reuse, R16 ;  /* 0x0000001005107221 */ /* 0x040fe20000000000 */
[----:B------:R-:W-:Y:S02]  /*0f70*/  FADD R19, R6, R19 ;  /* 0x0000001306137221 */ /* 0x000fe40000000000 */
[----:B------:R0:W-:Y:S01]  /*0f80*/  STG.E desc[UR6][R2.64], R26 ;  /* 0x0000001a02007986 */ /* 0x0001e2000c101906 */
[----:B------:R-:W-:Y:S01]  /*0f90*/  FADD R21, R4, R21 ;  /* 0x0000001504157221 */ /* 0x000fe20000000000 */
[----:B------:R-:W-:Y:S01]  /*0fa0*/  FADD R23, R6, R23 ;  /* 0x0000001706177221 */ /* 0x000fe20000000000 */
[----:B------:R-:W-:Y:S01]  /*0fb0*/  FADD R25, R4, R25 ;  /* 0x0000001904197221 */ /* 0x000fe20000000000 */
[----:B------:R-:W-:Y:S01]  /*0fc0*/  FADD R18, R5, R18 ;  /* 0x0000001205127221 */ /* 0x000fe20000000000 */
[----:B------:R-:W-:Y:S01]  /*0fd0*/  FADD R20, R6, R20 ;  /* 0x0000001406147221 */ /* 0x000fe20000000000 */
[----:B------:R-:W-:Y:S01]  /*0fe0*/  STG.E desc[UR6][R2.64+0x18], R16 ;  /* 0x0000181002007986 */ /* 0x000fe2000c101906 */
[----:B0-----:R-:W-:-:S03]  /*0ff0*/  FADD R26, R4, R17 ;  /* 0x00000011041a7221 */ /* 0x001fc60000000000 */
[----:B------:R-:W-:Y:S01]  /*1000*/  STG.E desc[UR6][R2.64+-0x4], R24 ;  /* 0xfffffc1802007986 */ /* 0x000fe2000c101906 */
[C---:B------:R-:W-:Y:S01]  /*1010*/  FADD R14, R5.reuse, R14 ;  /* 0x0000000e050e7221 */ /* 0x040fe20000000000 */
[----:B------:R-:W-:Y:S02]  /*1020*/  FADD R27, R6, R27 ;  /* 0x0000001b061b7221 */ /* 0x000fe40000000000 */
[----:B------:R-:W-:Y:S01]  /*1030*/  STG.E desc[UR6][R2.64+0x40], R26 ;  /* 0x0000401a02007986 */ /* 0x000fe2000c101906 */
[----:B------:R-:W-:Y:S01]  /*1040*/  FADD R29, R4, R29 ;  /* 0x0000001d041d7221 */ /* 0x000fe20000000000 */
[C---:B------:R-:W-:Y:S02]  /*1050*/  FADD R22, R5.reuse, R22 ;  /* 0x0000001605167221 */ /* 0x040fe40000000000 */
[----:B------:R0:W-:Y:S04]  /*1060*/  STG.E desc[UR6][R2.64+0x8], R19 ;  /* 0x0000081302007986 */ /* 0x0001e8000c101906 */
[----:B------:R1:W-:Y:S04]  /*1070*/  STG.E desc[UR6][R2.64+0x10], R21 ;  /* 0x0000101502007986 */ /* 0x0003e8000c101906 */
[----:B------:R1:W-:Y:S04]  /*1080*/  STG.E desc[UR6][R2.64+0x14], R23 ;  /* 0x0000141702007986 */ /* 0x0003e8000c101906 */
[----:B------:R1:W-:Y:S04]  /*1090*/  STG.E desc[UR6][R2.64+0x1c], R25 ;  /* 0x00001c1902007986 */ /* 0x0003e8000c101906 */
[----:B------:R1:W-:Y:S04]  /*10a0*/  STG.E desc[UR6][R2.64+0x24], R18 ;  /* 0x0000241202007986 */ /* 0x0003e8000c101906 */
[----:B------:R-:W-:Y:S04]  /*10b0*/  STG.E desc[UR6][R2.64+0x2c], R20 ;  /* 0x00002c1402007986 */ /* 0x000fe8000c101906 */
[----:B0-----:R-:W5:Y:S04]  /*10c0*/  LDG.E R19, desc[UR6][R2.64+0x58] ;  /* 0x0000580602137981 */ /* 0x001f68000c1e1900 */
[----:B-1----:R-:W5:Y:S04]  /*10d0*/  LDG.E R21, desc[UR6][R2.64+0x5c] ;  /* 0x00005c0602157981 */ /* 0x002f68000c1e1900 */
[----:B------:R-:W5:Y:S04]  /*10e0*/  LDG.E R23, desc[UR6][R2.64+0x64] ;  /* 0x0000640602177981 */ /* 0x000f68000c1e1900 */
[----:B------:R-:W5:Y:S04]  /*10f0*/  LDG.E R25, desc[UR6][R2.64+0x70] ;  /* 0x0000700602197981 */ /* 0x000f68000c1e1900 */
[----:B------:R-:W5:Y:S04]  /*1100*/  LDG.E R18, desc[UR6][R2.64+0x78] ;  /* 0x0000780602127981 */ /* 0x000f68000c1e1900 */
[----:B------:R-:W-:Y:S04]  /*1110*/  STG.E desc[UR6][R2.64+0x4], R28 ;  /* 0x0000041c02007986 */ /* 0x000fe8000c101906 */
[----:B------:R0:W-:Y:S04]  /*1120*/  STG.E desc[UR6][R2.64+0xc], R14 ;  /* 0x00000c0e02007986 */ /* 0x0001e8000c101906 */
[----:B------:R-:W-:Y:S04]  /*1130*/  STG.E desc[UR6][R2.64+0x20], R27 ;  /* 0x0000201b02007986 */ /* 0x000fe8000c101906 */
[----:B------:R1:W-:Y:S04]  /*1140*/  STG.E desc[UR6][R2.64+0x28], R29 ;  /* 0x0000281d02007986 */ /* 0x0003e8000c101906 */
[----:B------:R1:W-:Y:S04]  /*1150*/  STG.E desc[UR6][R2.64+0x30], R22 ;  /* 0x0000301602007986 */ /* 0x0003e8000c101906 */
[----:B0-----:R-:W5:Y:S04]  /*1160*/  LDG.E R14, desc[UR6][R2.64+0x60] ;  /* 0x00006006020e7981 */ /* 0x001f68000c1e1900 */
[----:B-1----:R-:W5:Y:S04]  /*1170*/  LDG.E R29, desc[UR6][R2.64+0x74] ;  /* 0x00007406021d7981 */ /* 0x002f68000c1e1900 */
[----:B------:R-:W5:Y:S04]  /*1180*/  LDG.E R27, desc[UR6][R2.64+0x7c] ;  /* 0x00007c06021b7981 */ /* 0x000f68000c1e1900 */
[----:B------:R-:W5:Y:S04]  /*1190*/  LDG.E R17, desc[UR6][R2.64+0x80] ;  /* 0x0000800602117981 */ /* 0x000f68000c1e1900 */
[----:B------:R-:W5:Y:S01]  /*11a0*/  LDG.E R22, desc[UR6][R2.64+0x90] ;  /* 0x0000900602167981 */ /* 0x000f62000c1e1900 */
[----:B--2---:R-:W-:-:S03]  /*11b0*/  FADD R24, R5, R12 ;  /* 0x0000000c05187221 */ /* 0x004fc60000000000 */
[----:B------:R-:W2:Y:S04]  /*11c0*/  LDG.E R12, desc[UR6][R2.64+0x6c] ;  /* 0x00006c06020c7981 */ /* 0x000ea8000c1e1900 */
[----:B------:R-:W-:Y:S01]  /*11d0*/  STG.E desc[UR6][R2.64+0x3c], R24 ;  /* 0x00003c1802007986 */ /* 0x000fe2000c101906 */
[----:B---3--:R-:W-:-:S03]  /*11e0*/  FADD R16, R4, R13 ;  /* 0x0000000d04107221 */ /* 0x008fc60000000000 */
[----:B------:R-:W3:Y:S01]  /*11f0*/  LDG.E R13, desc[UR6][R2.64+0x68] ;  /* 0x00006806020d7981 */ /* 0x000ee2000c1e1900 */
[----:B----4-:R-:W-:Y:S01]  /*1200*/  FADD R26, R4, R7 ;  /* 0x00000007041a7221 */ /* 0x010fe20000000000 */
[C---:B-----5:R-:W-:Y:S01]  /*1210*/  FADD R15, R6.reuse, R15 ;  /* 0x0000000f060f7221 */ /* 0x060fe20000000000 */
[----:B------:R-:W-:Y:S01]  /*1220*/  FADD R20, R6, R11 ;  /* 0x0000000b06147221 */ /* 0x000fe20000000000 */
[C---:B------:R-:W-:Y:S01]  /*1230*/  FADD R7, R5.reuse, R10 ;  /* 0x0000000a05077221 */ /* 0x040fe20000000000 */
[----:B------:R0:W-:Y:S04]  /*1240*/  STG.E desc[UR6][R2.64+0x34], R16 ;  /* 0x0000341002007986 */ /* 0x0001e8000c101906 */
[----:B------:R1:W-:Y:S04]  /*1250*/  STG.E desc[UR6][R2.64+0x38], R15 ;  /* 0x0000380f02007986 */ /* 0x0003e8000c101906 */
[----:B------:R4:W-:Y:S04]  /*1260*/  STG.E desc[UR6][R2.64+0x44], R20 ;  /* 0x0000441402007986 */ /* 0x0009e8000c101906 */
[----:B------:R5:W-:Y:S04]  /*1270*/  STG.E desc[UR6][R2.64+0x54], R7 ;  /* 0x0000540702007986 */ /* 0x000be8000c101906 */
[----:B0-----:R-:W3:Y:S01]  /*1280*/  LDG.E R16, desc[UR6][R2.64+0x84] ;  /* 0x0000840602107981 */ /* 0x001ee2000c1e1900 */
[----:B------:R-:W-:-:S03]  /*1290*/  FADD R24, R5, R8 ;  /* 0x0000000805187221 */ /* 0x000fc60000000000 */
[----:B-1----:R-:W3:Y:S01]  /*12a0*/  LDG.E R15, desc[UR6][R2.64+0x88] ;  /* 0x00008806020f7981 */ /* 0x002ee2000c1e1900 */
[----:B------:R-:W-:-:S03]  /*12b0*/  FADD R28, R6, R9 ;  /* 0x00000009061c7221 */ /* 0x000fc60000000000 */
[----:B----4-:R-:W4:Y:S04]  /*12c0*/  LDG.E R20, desc[UR6][R2.64+0x94] ;  /* 0x0000940602147981 */ /* 0x010f28000c1e1900 */
[----:B-----5:R-:W5:Y:S04]  /*12d0*/  LDG.E R7, desc[UR6][R2.64+0x98] ;  /* 0x0000980602077981 */ /* 0x020f68000c1e1900 */
[----:B------:R-:W5:Y:S04]  /*12e0*/  LDG.E R10, desc[UR6][R2.64+0x9c] ;  /* 0x00009c06020a7981 */ /* 0x000f68000c1e1900 */
[----:B------:R-:W5:Y:S04]  /*12f0*/  LDG.E R8, desc[UR6][R2.64+0xa0] ;  /* 0x0000a00602087981 */ /* 0x000f68000c1e1900 */
[----:B------:R-:W5:Y:S04]  /*1300*/  LDG.E R9, desc[UR6][R2.64+0xa4] ;  /* 0x0000a40602097981 */ /* 0x000f68000c1e1900 */
[----:B------:R-:W5:Y:S04]  /*1310*/  LDG.E R11, desc[UR6][R2.64+0x8c] ;  /* 0x00008c06020b7981 */ /* 0x000f68000c1e1900 */
[----:B------:R-:W-:Y:S04]  /*1320*/  STG.E desc[UR6][R2.64+0x48], R24 ;  /* 0x0000481802007986 */ /* 0x000fe8000c101906 */
[----:B------:R-:W-:Y:S04]  /*1330*/  STG.E desc[UR6][R2.64+0x4c], R26 ;  /* 0x00004c1a02007986 */ /* 0x000fe8000c101906 */
[----:B------:R-:W-:Y:S01]  /*1340*/  STG.E desc[UR6][R2.64+0x50], R28 ;  /* 0x0000501c02007986 */ /* 0x000fe2000c101906 */
[----:B------:R-:W-:Y:S01]  /*1350*/  FADD R19, R4, R19 ;  /* 0x0000001304137221 */ /* 0x000fe20000000000 */
[----:B------:R-:W-:Y:S01]  /*1360*/  FADD R21, R6, R21 ;  /* 0x0000001506157221 */ /* 0x000fe20000000000 */
[C---:B------:R-:W-:Y:S01]  /*1370*/  FADD R23, R4.reuse, R23 ;  /* 0x0000001704177221 */ /* 0x040fe20000000000 */
[----:B------:R-:W-:-:S02]  /*1380*/  FADD R25, R4, R25 ;  /* 0x0000001904197221 */ /* 0x000fc40000000000 */
[----:B------:R-:W-:Y:S04]  /*1390*/  STG.E desc[UR6][R2.64+0x58], R19 ;  /* 0x0000581302007986 */ /* 0x000fe8000c101906 */
[----:B------:R0:W-:Y:S04]  /*13a0*/  STG.E desc[UR6][R2.64+0x5c], R21 ;  /* 0x00005c1502007986 */ /* 0x0001e8000c101906 */
[----:B------:R-:W-:Y:S04]  /*13b0*/  STG.E desc[UR6][R2.64+0x64], R23 ;  /* 0x0000641702007986 */ /* 0x000fe8000c101906 */
[----:B------:R-:W-:Y:S01]  /*13c0*/  STG.E desc[UR6][R2.64+0x70], R25 ;  /* 0x0000701902007986 */ /* 0x000fe2000c101906 */
[----:B------:R-:W-:Y:S01]  /*13d0*/  UIADD3 UR4, UPT, UPT, UR4, 0x10, URZ ;  /* 0x0000001004047890 */ /* 0x000fe2000fffe0ff */
[C---:B------:R-:W-:Y:S01]  /*13e0*/  FADD R14, R5.reuse, R14 ;  /* 0x0000000e050e7221 */ /* 0x040fe20000000000 */
[----:B------:R-:W-:Y:S01]  /*13f0*/  FADD R29, R6, R29 ;  /* 0x0000001d061d7221 */ /* 0x000fe20000000000 */
[----:B------:R-:W-:Y:S01]  /*1400*/  FADD R27, R4, R27 ;  /* 0x0000001b041b7221 */ /* 0x000fe20000000000 */
[C---:B------:R-:W-:Y:S01]  /*1410*/  FADD R17, R6.reuse, R17 ;  /* 0x0000001106117221 */ /* 0x040fe20000000000 */
[C---:B0-----:R-:W-:Y:S01]  /*1420*/  FADD R21, R5.reuse, R22 ;  /* 0x0000001605157221 */ /* 0x041fe20000000000 */
[----:B------:R-:W-:Y:S04]  /*1430*/  STG.E desc[UR6][R2.64+0x60], R14 ;  /* 0x0000600e02007986 */ /* 0x000fe8000c101906 */
[----:B------:R-:W-:Y:S04]  /*1440*/  STG.E desc[UR6][R2.64+0x74], R29 ;  /* 0x0000741d02007986 */ /* 0x000fe8000c101906 */
[----:B------:R-:W-:Y:S04]  /*1450*/  STG.E desc[UR6][R2.64+0x7c], R27 ;  /* 0x00007c1b02007986 */ /* 0x000fe8000c101906 */
[----:B------:R-:W-:Y:S04]  /*1460*/  STG.E desc[UR6][R2.64+0x80], R17 ;  /* 0x0000801102007986 */ /* 0x000fe8000c101906 */
[----:B------:R-:W-:Y:S01]  /*1470*/  STG.E desc[UR6][R2.64+0x90], R21 ;  /* 0x0000901502007986 */ /* 0x000fe2000c101906 */
[----:B------:R-:W-:Y:S01]  /*1480*/  UISETP.NE.AND UP0, UPT, UR4, 0x24, UPT ;  /* 0x000000240400788c */ /* 0x000fe2000bf05270 */
[C---:B--2---:R-:W-:Y:S01]  /*1490*/  FADD R12, R5.reuse, R12 ;  /* 0x0000000c050c7221 */ /* 0x044fe20000000000 */
[----:B---3--:R-:W-:Y:S01]  /*14a0*/  FADD R24, R6, R13 ;  /* 0x0000000d06187221 */ /* 0x008fe20000000000 */
[----:B------:R-:W-:-:S05]  /*14b0*/  FADD R13, R5, R18 ;  /* 0x00000012050d7221 */ /* 0x000fca0000000000 */
[----:B------:R4:W-:Y:S04]  /*14c0*/  STG.E desc[UR6][R2.64+0x78], R13 ;  /* 0x0000780d02007986 */ /* 0x0009e8000c101906 */
[----:B------:R-:W-:Y:S04]  /*14d0*/  STG.E desc[UR6][R2.64+0x68], R24 ;  /* 0x0000681802007986 */ /* 0x000fe8000c101906 */
[----:B------:R-:W-:Y:S01]  /*14e0*/  STG.E desc[UR6][R2.64+0x6c], R12 ;  /* 0x00006c0c02007986 */ /* 0x000fe2000c101906 */
[C---:B------:R-:W-:Y:S01]  /*14f0*/  FADD R19, R5.reuse, R16 ;  /* 0x0000001005137221 */ /* 0x040fe20000000000 */
[C---:B------:R-:W-:Y:S01]  /*1500*/  FADD R15, R4.reuse, R15 ;  /* 0x0000000f040f7221 */ /* 0x040fe20000000000 */
[----:B----4-:R-:W-:Y:S01]  /*1510*/  FADD R13, R4, R20 ;  /* 0x00000014040d7221 */ /* 0x010fe20000000000 */
[----:B-----5:R-:W-:Y:S01]  /*1520*/  FADD R7, R6, R7 ;  /* 0x0000000706077221 */ /* 0x020fe20000000000 */
[----:B------:R-:W-:Y:S01]  /*1530*/  FADD R23, R5, R10 ;  /* 0x0000000a05177221 */ /* 0x000fe20000000000 */
[----:B------:R-:W-:Y:S01]  /*1540*/  FADD R25, R4, R8 ;  /* 0x0000000804197221 */ /* 0x000fe20000000000 */
[C---:B------:R-:W-:Y:S01]  /*1550*/  FADD R9, R6.reuse, R9 ;  /* 0x0000000906097221 */ /* 0x040fe20000000000 */
[----:B------:R-:W-:Y:S04]  /*1560*/  STG.E desc[UR6][R2.64+0x84], R19 ;  /* 0x0000841302007986 */ /* 0x000fe8000c101906 */
[----:B------:R-:W-:Y:S04]  /*1570*/  STG.E desc[UR6][R2.64+0x88], R15 ;  /* 0x0000880f02007986 */ /* 0x000fe8000c101906 */
[----:B------:R-:W-:Y:S04]  /*1580*/  STG.E desc[UR6][R2.64+0x94], R13 ;  /* 0x0000940d02007986 */ /* 0x000fe8000c101906 */
[----:B------:R-:W-:Y:S04]  /*1590*/  STG.E desc[UR6][R2.64+0x98], R7 ;  /* 0x0000980702007986 */ /* 0x000fe8000c101906 */
[----:B------:R-:W-:Y:S04]  /*15a0*/  STG.E desc[UR6][R2.64+0x9c], R23 ;  /* 0x00009c1702007986 */ /* 0x000fe8000c101906 */
[----:B------:R-:W-:Y:S04]  /*15b0*/  STG.E desc[UR6][R2.64+0xa0], R25 ;  /* 0x0000a01902007986 */ /* 0x000fe8000c101906 */
[----:B------:R-:W-:Y:S01]  /*15c0*/  STG.E desc[UR6][R2.64+0xa4], R9 ;  /* 0x0000a40902007986 */ /* 0x000fe2000c101906 */
[----:B------:R-:W-:Y:S01]  /*15d0*/  FADD R11, R6, R11 ;  /* 0x0000000b060b7221 */ /* 0x000fe20000000000 */
[----:B------:R-:W-:-:S04]  /*15e0*/  IADD3 R8, P0, PT, R2, 0xc0, RZ ;  /* 0x000000c002087810 */ /* 0x000fc80007f1e0ff */
[----:B------:R0:W-:Y:S02]  /*15f0*/  STG.E desc[UR6][R2.64+0x8c], R11 ;  /* 0x00008c0b02007986 */ /* 0x0001e4000c101906 */
[----:B0-----:R-:W-:Y:S01]  /*1600*/  IADD3.X R11, PT, PT, RZ, R3, RZ, P0, !PT ;  /* 0x00000003ff0b7210 */ /* 0x001fe200007fe4ff */
[----:B------:R-:W-:Y:S06]  /*1610*/  BRA.U UP0, `(.L_x_2) ;  /* 0xfffffff500a47547 */ /* 0x000fec000b83ffff */
[----:B------:R-:W0:Y:S01]  /*1620*/  LDC.64 R2, c[0x0][0x388] ;  /* 0x0000e200ff027b82 */ /* 0x000e220000000a00 */
[----:B------:R-:W-:Y:S01]  /*1630*/  HFMA2 R7, -RZ, RZ, 1.875, 0 ;  /* 0x3f800000ff077431 */ /* 0x000fe200000001ff */
[----:B------:R-:W-:Y:S01]  /*1640*/  MOV R5, 0xbf800000 ;  /* 0xbf80000000057802 */ /* 0x000fe20000000f00 */
[----:B0-----:R-:W-:-:S05]  /*1650*/  IMAD.WIDE R2, R0, 0xc, R2 ;  /* 0x0000000c00027825 */ /* 0x001fca00078e0202 */
        /* <DEDUP_REMOVED lines=36> */
[----:B------:R-:W-:Y:S04]  /*18a0*/  STG.E desc[UR6][R2.64+0x4], RZ ;  /* 0x000004ff02007986 */ /* 0x000fe8000c101906 */
        /* <DEDUP_REMOVED lines=70> */
[----:B------:R-:W-:Y:S01]  /*1d10*/  STG.E desc[UR6][R2.64+0x1a8], RZ ;  /* 0x0001a8ff02007986 */ /* 0x000fe2000c101906 */
[----:B------:R-:W-:Y:S05]  /*1d20*/  EXIT ;  /* 0x000000000000794d */ /* 0x000fea0003800000 */
        .weak           $__internal_0_$__cuda_sm3x_div_rn_noftz_f32_slowpath
        .type           $__internal_0_$__cuda_sm3x_div_rn_noftz_f32_slowpath,@function
        .size           $__internal_0_$__cuda_sm3x_div_rn_noftz_f32_slowpath,(.L_x_15 - $__internal_0_$__cuda_sm3x_div_rn_noftz_f32_slowpath)
$__internal_0_$__cuda_sm3x_div_rn_noftz_f32_slowpath:
[----:B------:R-:W-:Y:S01]  /*1d30*/  SHF.R.U32.HI R6, RZ, 0x17, R9 ;  /* 0x00000017ff067819 */ /* 0x000fe20000011609 */
[----:B------:R-:W-:Y:S01]  /*1d40*/  BSSY.RECONVERGENT B1, `(.L_x_3) ;  /* 0x0000065000017945 */ /* 0x000fe20003800200 */
[----:B------:R-:W-:Y:S02]  /*1d50*/  SHF.R.U32.HI R3, RZ, 0x17, R0 ;  /* 0x00000017ff037819 */ /* 0x000fe40000011600 */
[----:B------:R-:W-:Y:S02]  /*1d60*/  LOP3.LUT R10, R6, 0xff, RZ, 0xc0, !PT ;  /* 0x000000ff060a7812 */ /* 0x000fe400078ec0ff */
[----:B------:R-:W-:Y:S02]  /*1d70*/  LOP3.LUT R8, R3, 0xff, RZ, 0xc0, !PT ;  /* 0x000000ff03087812 */ /* 0x000fe400078ec0ff */
[----:B------:R-:W-:Y:S02]  /*1d80*/  IADD3 R14, PT, PT, R10, -0x1, RZ ;  /* 0xffffffff0a0e7810 */ /* 0x000fe40007ffe0ff */
[----:B------:R-:W-:-:S02]  /*1d90*/  IADD3 R13, PT, PT, R8, -0x1, RZ ;  /* 0xffffffff080d7810 */ /* 0x000fc40007ffe0ff */
[----:B------:R-:W-:Y:S02]  /*1da0*/  ISETP.GT.U32.AND P0, PT, R14, 0xfd, PT ;  /* 0x000000fd0e00780c */ /* 0x000fe40003f04070 */
[----:B------:R-:W-:Y:S02]  /*1db0*/  MOV R11, R0 ;  /* 0x00000000000b7202 */ /* 0x000fe40000000f00 */
[----:B------:R-:W-:Y:S02]  /*1dc0*/  ISETP.GT.U32.OR P0, PT, R13, 0xfd, P0 ;  /* 0x000000fd0d00780c */ /* 0x000fe40000704470 */
[----:B------:R-:W-:-:S11]  /*1dd0*/  MOV R12, R9 ;  /* 0x00000009000c7202 */ /* 0x000fd60000000f00 */
[----:B------:R-:W-:Y:S01]  /*1de0*/  @!P0 MOV R6, RZ ;  /* 0x000000ff00068202 */ /* 0x000fe20000000f00 */
[----:B------:R-:W-:Y:S06]  /*1df0*/  @!P0 BRA `(.L_x_4) ;  /* 0x0000000000608947 */ /* 0x000fec0003800000 */
[----:B------:R-:W-:Y:S02]  /*1e00*/  FSETP.GTU.FTZ.AND P1, PT, |R9|, +INF , PT ;  /* 0x7f8000000900780b */ /* 0x000fe40003f3c200 */
[----:B------:R-:W-:Y:S02]  /*1e10*/  FSETP.GTU.FTZ.AND P0, PT, |R0|, +INF , PT ;  /* 0x7f8000000000780b */ /* 0x000fe40003f1c200 */
[----:B------:R-:W-:Y:S02]  /*1e20*/  MOV R3, R9 ;  /* 0x0000000900037202 */ /* 0x000fe40000000f00 */
[----:B------:R-:W-:-:S13]  /*1e30*/  PLOP3.LUT P0, PT, P0, P1, PT, 0xf8, 0x8f ;  /* 0x00000000008f781c */ /* 0x000fda0000703f70 */
[----:B------:R-:W-:Y:S05]  /*1e40*/  @P0 BRA `(.L_x_5) ;  /* 0x00000004004c0947 */ /* 0x000fea0003800000 */
[----:B------:R-:W-:-:S13]  /*1e50*/  LOP3.LUT P0, RZ, R12, 0x7fffffff, R11, 0xc8, !PT ;  /* 0x7fffffff0cff7812 */ /* 0x000fda000780c80b */
[----:B------:R-:W-:Y:S05]  /*1e60*/  @!P0 BRA `(.L_x_6) ;  /* 0x00000004003c8947 */ /* 0x000fea0003800000 */
[C---:B------:R-:W-:Y:S02]  /*1e70*/  FSETP.NEU.FTZ.AND P2, PT, |R0|.reuse, +INF , PT ;  /* 0x7f8000000000780b */ /* 0x040fe40003f5d200 */
[----:B------:R-:W-:Y:S02]  /*1e80*/  FSETP.NEU.FTZ.AND P1, PT, |R3|, +INF , PT ;  /* 0x7f8000000300780b */ /* 0x000fe40003f3d200 */
[----:B------:R-:W-:-:S11]  /*1e90*/  FSETP.NEU.FTZ.AND P0, PT, |R0|, +INF , PT ;  /* 0x7f8000000000780b */ /* 0x000fd60003f1d200 */
[----:B------:R-:W-:Y:S05]  /*1ea0*/  @!P1 BRA !P2, `(.L_x_6) ;  /* 0x00000004002c9947 */ /* 0x000fea0005000000 */
[----:B------:R-:W-:-:S04]  /*1eb0*/  LOP3.LUT P2, RZ, R11, 0x7fffffff, RZ, 0xc0, !PT ;  /* 0x7fffffff0bff7812 */ /* 0x000fc8000784c0ff */
[----:B------:R-:W-:-:S13]  /*1ec0*/  PLOP3.LUT P1, PT, P1, P2, PT, 0x2f, 0xf2 ;  /* 0x0000000000f2781c */ /* 0x000fda0000f24577 */
[----:B------:R-:W-:Y:S05]  /*1ed0*/  @P1 BRA `(.L_x_7) ;  /* 0x0000000400181947 */ /* 0x000fea0003800000 */
[----:B------:R-:W-:-:S04]  /*1ee0*/  LOP3.LUT P1, RZ, R12, 0x7fffffff, RZ, 0xc0, !PT ;  /* 0x7fffffff0cff7812 */ /* 0x000fc8000782c0ff */
[----:B------:R-:W-:-:S13]  /*1ef0*/  PLOP3.LUT P0, PT, P0, P1, PT, 0x2f, 0xf2 ;  /* 0x0000000000f2781c */ /* 0x000fda0000702577 */
[----:B------:R-:W-:Y:S05]  /*1f00*/  @P0 BRA `(.L_x_8) ;  /* 0x0000000400000947 */ /* 0x000fea0003800000 */
[----:B------:R-:W-:Y:S02]  /*1f10*/  ISETP.GE.AND P0, PT, R13, RZ, PT ;  /* 0x000000ff0d00720c */ /* 0x000fe40003f06270 */
[----:B------:R-:W-:-:S11]  /*1f20*/  ISETP.GE.AND P1, PT, R14, RZ, PT ;  /* 0x000000ff0e00720c */ /* 0x000fd60003f26270 */
[----:B------:R-:W-:Y:S01]  /*1f30*/  @P0 MOV R6, RZ ;  /* 0x000000ff00060202 */ /* 0x000fe20000000f00 */
[----:B------:R-:W-:Y:S01]  /*1f40*/  @!P0 FFMA R11, R0, 1.84467440737095516160e+19, RZ ;  /* 0x5f800000000b8823 */ /* 0x000fe200000000ff */
[----:B------:R-:W-:Y:S01]  /*1f50*/  @!P0 MOV R6, 0xffffffc0 ;  /* 0xffffffc000068802 */ /* 0x000fe20000000f00 */
[----:B------:R-:W-:-:S03]  /*1f60*/  @!P1 FFMA R12, R3, 1.84467440737095516160e+19, RZ ;  /* 0x5f800000030c9823 */ /* 0x000fc600000000ff */
[----:B------:R-:W-:-:S07]  /*1f70*/  @!P1 IADD3 R6, PT, PT, R6, 0x40, RZ ;  /* 0x0000004006069810 */ /* 0x000fce0007ffe0ff */
.L_x_4:
[----:B------:R-:W-:Y:S01]  /*1f80*/  LEA R3, R10, 0xc0800000, 0x17 ;  /* 0xc08000000a037811 */ /* 0x000fe200078eb8ff */
[----:B------:R-:W-:Y:S01]  /*1f90*/  BSSY.RECONVERGENT B2, `(.L_x_9) ;  /* 0x0000036000027945 */ /* 0x000fe20003800200 */
[----:B------:R-:W-:Y:S02]  /*1fa0*/  IADD3 R8, PT, PT, R8, -0x7f, RZ ;  /* 0xffffff8108087810 */ /* 0x000fe40007ffe0ff */
[----:B------:R-:W-:-:S03]  /*1fb0*/  IADD3 R3, PT, PT, -R3, R12, RZ ;  /* 0x0000000c03037210 */ /* 0x000fc60007ffe1ff */
[----:B------:R-:W-:Y:S01]  /*1fc0*/  IMAD R0, R8, -0x800000, R11 ;  /* 0xff80000008007824 */ /* 0x000fe200078e020b */
[----:B------:R-:W0:Y:S01]  /*1fd0*/  MUFU.RCP R12, R3 ;  /* 0x00000003000c7308 */ /* 0x000e220000001000 */
[----:B------:R-:W-:-:S04]  /*1fe0*/  FADD.FTZ R13, -R3, -RZ ;  /* 0x800000ff030d7221 */ /* 0x000fc80000010100 */
[----:B0-----:R-:W-:-:S04]  /*1ff0*/  FFMA R15, R12, R13, 1 ;  /* 0x3f8000000c0f7423 */ /* 0x001fc8000000000d */
[----:B------:R-:W-:-:S04]  /*2000*/  FFMA R14, R12, R15, R12 ;  /* 0x0000000f0c0e7223 */ /* 0x000fc8000000000c */
[----:B------:R-:W-:-:S04]  /*2010*/  FFMA R11, R0, R14, RZ ;  /* 0x0000000e000b7223 */ /* 0x000fc800000000ff */
[----:B------:R-:W-:-:S04]  /*2020*/  FFMA R12, R13, R11, R0 ;  /* 0x0000000b0d0c7223 */ /* 0x000fc80000000000 */
[----:B------:R-:W-:Y:S01]  /*2030*/  FFMA R15, R14, R12, R11 ;  /* 0x0000000c0e0f7223 */ /* 0x000fe2000000000b */
[----:B------:R-:W-:-:S03]  /*2040*/  IADD3 R11, PT, PT, R8, 0x7f, -R10 ;  /* 0x0000007f080b7810 */ /* 0x000fc60007ffe80a */
[----:B------:R-:W-:Y:S01]  /*2050*/  FFMA R12, R13, R15, R0 ;  /* 0x0000000f0d0c7223 */ /* 0x000fe20000000000 */
[----:B------:R-:W-:-:S03]  /*2060*/  IADD3 R11, PT, PT, R11, R6, RZ ;  /* 0x000000060b0b7210 */ /* 0x000fc60007ffe0ff */
[----:B------:R-:W-:-:S05]  /*2070*/  FFMA R0, R14, R12, R15 ;  /* 0x0000000c0e007223 */ /* 0x000fca000000000f */
[----:B------:R-:W-:-:S04]  /*2080*/  SHF.R.U32.HI R3, RZ, 0x17, R0 ;  /* 0x00000017ff037819 */ /* 0x000fc80000011600 */
[----:B------:R-:W-:-:S04]  /*2090*/  LOP3.LUT R3, R3, 0xff, RZ, 0xc0, !PT ;  /* 0x000000ff03037812 */ /* 0x000fc800078ec0ff */
[----:B------:R-:W-:-:S04]  /*20a0*/  IADD3 R10, PT, PT, R3, R11, RZ ;  /* 0x0000000b030a7210 */ /* 0x000fc80007ffe0ff */
[----:B------:R-:W-:-:S04]  /*20b0*/  IADD3 R3, PT, PT, R10, -0x1, RZ ;  /* 0xffffffff0a037810 */ /* 0x000fc80007ffe0ff */
[----:B------:R-:W-:-:S13]  /*20c0*/  ISETP.GE.U32.AND P0, PT, R3, 0xfe, PT ;  /* 0x000000fe0300780c */ /* 0x000fda0003f06070 */
[----:B------:R-:W-:Y:S05]  /*20d0*/  @!P0 BRA `(.L_x_10) ;  /* 0x0000000000808947 */ /* 0x000fea0003800000 */
[----:B------:R-:W-:-:S13]  /*20e0*/  ISETP.GT.AND P0, PT, R10, 0xfe, PT ;  /* 0x000000fe0a00780c */ /* 0x000fda0003f04270 */
[----:B------:R-:W-:Y:S05]  /*20f0*/  @P0 BRA `(.L_x_11) ;  /* 0x00000000006c0947 */ /* 0x000fea0003800000 */
[----:B------:R-:W-:-:S13]  /*2100*/  ISETP.GE.AND P0, PT, R10, 0x1, PT ;  /* 0x000000010a00780c */ /* 0x000fda0003f06270 */
[----:B------:R-:W-:Y:S05]  /*2110*/  @P0 BRA `(.L_x_12) ;  /* 0x0000000000740947 */ /* 0x000fea0003800000 */
[----:B------:R-:W-:Y:S02]  /*2120*/  ISETP.GE.AND P0, PT, R10, -0x18, PT ;  /* 0xffffffe80a00780c */ /* 0x000fe40003f06270 */
[----:B------:R-:W-:-:S11]  /*2130*/  LOP3.LUT R0, R0, 0x80000000, RZ, 0xc0, !PT ;  /* 0x8000000000007812 */ /* 0x000fd600078ec0ff */
[----:B------:R-:W-:Y:S05]  /*2140*/  @!P0 BRA `(.L_x_12) ;  /* 0x0000000000688947 */ /* 0x000fea0003800000 */
[-CC-:B------:R-:W-:Y:S01]  /*2150*/  FFMA.RZ R3, R14, R12.reuse, R15.reuse ;  /* 0x0000000c0e037223 */ /* 0x180fe2000000c00f */
[----:B------:R-:W-:Y:S01]  /*2160*/  IADD3 R11, PT, PT, R10, 0x20, RZ ;  /* 0x000000200a0b7810 */ /* 0x000fe20007ffe0ff */
[-CC-:B------:R-:W-:Y:S01]  /*2170*/  FFMA.RM R6, R14, R12.reuse, R15.reuse ;  /* 0x0000000c0e067223 */ /* 0x180fe2000000400f */
[----:B------:R-:W-:Y:S02]  /*2180*/  ISETP.NE.AND P2, PT, R10, RZ, PT ;  /* 0x000000ff0a00720c */ /* 0x000fe40003f45270 */
[----:B------:R-:W-:Y:S01]  /*2190*/  LOP3.LUT R8, R3, 0x7fffff, RZ, 0xc0, !PT ;  /* 0x007fffff03087812 */ /* 0x000fe200078ec0ff */
[----:B------:R-:W-:Y:S01]  /*21a0*/  FFMA.RP R3, R14, R12, R15 ;  /* 0x0000000c0e037223 */ /* 0x000fe2000000800f */
[----:B------:R-:W-:Y:S02]  /*21b0*/  ISETP.NE.AND P1, PT, R10, RZ, PT ;  /* 0x000000ff0a00720c */ /* 0x000fe40003f25270 */
[----:B------:R-:W-:Y:S02]  /*21c0*/  LOP3.LUT R8, R8, 0x800000, RZ, 0xfc, !PT ;  /* 0x0080000008087812 */ /* 0x000fe400078efcff */
[----:B------:R-:W-:-:S02]  /*21d0*/  IADD3 R10, PT, PT, -R10, RZ, RZ ;  /* 0x000000ff0a0a7210 */ /* 0x000fc40007ffe1ff */
[----:B------:R-:W-:Y:S02]  /*21e0*/  SHF.L.U32 R11, R8, R11, RZ ;  /* 0x0000000b080b7219 */ /* 0x000fe400000006ff */
[----:B------:R-:W-:Y:S02]  /*21f0*/  FSETP.NEU.FTZ.AND P0, PT, R3, R6, PT ;  /* 0x000000060300720b */ /* 0x000fe40003f1d000 */
[----:B------:R-:W-:Y:S02]  /*2200*/  SEL R3, R10, RZ, P2 ;  /* 0x000000ff0a037207 */ /* 0x000fe40001000000 */
[----:B------:R-:W-:Y:S02]  /*2210*/  ISETP.NE.AND P1, PT, R11, RZ, P1 ;  /* 0x000000ff0b00720c */ /* 0x000fe40000f25270 */
[----:B------:R-:W-:Y:S02]  /*2220*/  SHF.R.U32.HI R3, RZ, R3, R8 ;  /* 0x00000003ff037219 */ /* 0x000fe40000011608 */
[----:B------:R-:W-:-:S02]  /*2230*/  PLOP3.LUT P0, PT, P0, P1, PT, 0xf8, 0x8f ;  /* 0x00000000008f781c */ /* 0x000fc40000703f70 */
[----:B------:R-:W-:Y:S02]  /*2240*/  SHF.R.U32.HI R11, RZ, 0x1, R3 ;  /* 0x00000001ff0b7819 */ /* 0x000fe40000011603 */
[----:B------:R-:W-:-:S04]  /*2250*/  SEL R6, RZ, 0x1, !P0 ;  /* 0x00000001ff067807 */ /* 0x000fc80004000000 */
[----:B------:R-:W-:-:S04]  /*2260*/  LOP3.LUT R6, R6, 0x1, R11, 0xf8, !PT ;  /* 0x0000000106067812 */ /* 0x000fc800078ef80b */
[----:B------:R-:W-:-:S04]  /*2270*/  LOP3.LUT R6, R6, R3, RZ, 0xc0, !PT ;  /* 0x0000000306067212 */ /* 0x000fc800078ec0ff */
[----:B------:R-:W-:-:S04]  /*2280*/  IADD3 R11, PT, PT, R11, R6, RZ ;  /* 0x000000060b0b7210 */ /* 0x000fc80007ffe0ff */
[----:B------:R-:W-:Y:S01]  /*2290*/  LOP3.LUT R0, R11, R0, RZ, 0xfc, !PT ;  /* 0x000000000b007212 */ /* 0x000fe200078efcff */
[----:B------:R-:W-:Y:S06]  /*22a0*/  BRA `(.L_x_12) ;  /* 0x0000000000107947 */ /* 0x000fec0003800000 */
.L_x_11:
[----:B------:R-:W-:-:S04]  /*22b0*/  LOP3.LUT R0, R0, 0x80000000, RZ, 0xc0, !PT ;  /* 0x8000000000007812 */ /* 0x000fc800078ec0ff */
[----:B------:R-:W-:Y:S01]  /*22c0*/  LOP3.LUT R0, R0, 0x7f800000, RZ, 0xfc, !PT ;  /* 0x7f80000000007812 */ /* 0x000fe200078efcff */
[----:B------:R-:W-:Y:S06]  /*22d0*/  BRA `(.L_x_12) ;  /* 0x0000000000047947 */ /* 0x000fec0003800000 */
.L_x_10:
[----:B------:R-:W-:-:S07]  /*22e0*/  LEA R0, R11, R0, 0x17 ;  /* 0x000000000b007211 */ /* 0x000fce00078eb8ff */
.L_x_12:
[----:B------:R-:W-:Y:S05]  /*22f0*/  BSYNC.RECONVERGENT B2 ;  /* 0x0000000000027941 */ /* 0x000fea0003800200 */
.L_x_9:
[----:B------:R-:W-:Y:S05]  /*2300*/  BRA `(.L_x_13) ;  /* 0x0000000000207947 */ /* 0x000fea0003800000 */
.L_x_8:
[----:B------:R-:W-:-:S04]  /*2310*/  LOP3.LUT R0, R12, 0x80000000, R11, 0x48, !PT ;  /* 0x800000000c007812 */ /* 0x000fc800078e480b */
[----:B------:R-:W-:Y:S01]  /*2320*/  LOP3.LUT R0, R0, 0x7f800000, RZ, 0xfc, !PT ;  /* 0x7f80000000007812 */ /* 0x000fe200078efcff */
[----:B------:R-:W-:Y:S06]  /*2330*/  BRA `(.L_x_13) ;  /* 0x0000000000147947 */ /* 0x000fec0003800000 */
.L_x_7:
[----:B------:R-:W-:Y:S01]  /*2340*/  LOP3.LUT R0, R12, 0x80000000, R11, 0x48, !PT ;  /* 0x800000000c007812 */ /* 0x000fe200078e480b */
[----:B------:R-:W-:Y:S06]  /*2350*/  BRA `(.L_x_13) ;  /* 0x00000000000c7947 */ /* 0x000fec0003800000 */
.L_x_6:
[----:B------:R-:W0:Y:S01]  /*2360*/  MUFU.RSQ R0, -QNAN ;  /* 0xffc0000000007908 */ /* 0x000e220000001400 */
[----:B------:R-:W-:Y:S05]  /*2370*/  BRA `(.L_x_13) ;  /* 0x0000000000047947 */ /* 0x000fea0003800000 */
.L_x_5:
[----:B------:R-:W-:-:S07]  /*2380*/  FADD.FTZ R0, R0, R3 ;  /* 0x0000000300007221 */ /* 0x000fce0000010000 */
.L_x_13:
[----:B------:R-:W-:Y:S05]  /*2390*/  BSYNC.RECONVERGENT B1 ;  /* 0x0000000000017941 */ /* 0x000fea0003800200 */
.L_x_3:
[----:B------:R-:W-:-:S04]  /*23a0*/  HFMA2 R3, -RZ, RZ, 0, 0 ;  /* 0x00000000ff037431 */ /* 0x000fc800000001ff */
[----:B0-----:R-:W-:Y:S05]  /*23b0*/  RET.REL.NODEC R2 `(_Z20generateCheckerboardP6float3S0_i) ;  /* 0xffffffdc02107950 */ /* 0x001fea0003c3ffff */
.L_x_14:
[----:B------:R-:W-:-:S00]  /*23c0*/  BRA `(.L_x_14) ;  /* 0xfffffffc00fc7947 */ /* 0x000fc0000383ffff */
[----:B------:R-:W-:-:S00]  /*23d0*/  NOP ;  /* 0x0000000000007918 */ /* 0x000fc00000000000 */
        /* <DEDUP_REMOVED lines=10> */
.L_x_15:


//--------------------- .nv.shared.reserved.0     --------------------------
	.section	.nv.shared.reserved.0,"aw",@nobits
	.weak		__nv_reservedSMEM_offset_0_alias
	.size		__nv_reservedSMEM_offset_0_alias, 0, 64
	.other		__nv_reservedSMEM_offset_0_alias,@"STO_CUDA_RESERVED_SHARED STV_DEFAULT"
__nv_reservedSMEM_offset_0_alias:
	.zero		0
	.zero		64


//--------------------- .nv.constant0._Z20generateCheckerboardP6float3S0_i --------------------------
	.section	.nv.constant0._Z20generateCheckerboardP6float3S0_i,"a",@progbits
	.sectionflags	@""
	.align	4
.nv.constant0._Z20generateCheckerboardP6float3S0_i:
	.zero		916


//--------------------- SYMBOLS --------------------------

	.type		.nv.reservedSmem.offset0,@object
	.size		.nv.reservedSmem.offset0,0x4
